	.headerflags	@"EF_CUDA_TEXMODE_UNIFIED EF_CUDA_64BIT_ADDRESS EF_CUDA_ACCELERATORS EF_CUDA_SM90 EF_CUDA_VIRTUAL_SM(EF_CUDA_SM90)"
	.elftype	@"ET_EXEC"


//--------------------- .nv.info                  --------------------------
	.section	.nv.info,"",@"SHT_CUDA_INFO"
	.align	4


	//----- nvinfo : EIATTR_REGCOUNT
	.align		4
        /*0000*/ 	.byte	0x04, 0x2f
        /*0002*/ 	.short	(.L_1 - .L_0)
	.align		4
.L_0:
        /*0004*/ 	.word	index@(triton_poi_fused__unsafe_index_add_mul_sub_61)
        /*0008*/ 	.word	0x00000019


	//----- nvinfo : EIATTR_MIN_STACK_SIZE
	.align		4
.L_1:
        /*000c*/ 	.byte	0x04, 0x12
        /*000e*/ 	.short	(.L_3 - .L_2)
	.align		4
.L_2:
        /*0010*/ 	.word	index@(triton_poi_fused__unsafe_index_add_mul_sub_61)
        /*0014*/ 	.word	0x00000000


	//----- nvinfo : EIATTR_FRAME_SIZE
	.align		4
.L_3:
        /*0018*/ 	.byte	0x04, 0x11
        /*001a*/ 	.short	(.L_5 - .L_4)
	.align		4
.L_4:
        /*001c*/ 	.word	index@(triton_poi_fused__unsafe_index_add_mul_sub_61)
        /*0020*/ 	.word	0x00000000


	//----- nvinfo : EIATTR_MIN_STACK_SIZE
	.align		4
.L_5:
        /*0024*/ 	.byte	0x04, 0x12
        /*0026*/ 	.short	(.L_7 - .L_6)
	.align		4
.L_6:
        /*0028*/ 	.word	index@(triton_poi_fused__unsafe_index_add_mul_sub_61)
        /*002c*/ 	.word	0x00000000
.L_7:


//--------------------- .nv.info.triton_poi_fused__unsafe_index_add_mul_sub_61 --------------------------
	.section	.nv.info.triton_poi_fused__unsafe_index_add_mul_sub_61,"",@"SHT_CUDA_INFO"
	.sectionflags	@""
	.align	4


	//----- nvinfo : EIATTR_CUDA_API_VERSION
	.align		4
        /*0000*/ 	.byte	0x04, 0x37
        /*0002*/ 	.short	(.L_9 - .L_8)
.L_8:
        /*0004*/ 	.word	0x0000007c


	//----- nvinfo : EIATTR_KPARAM_INFO
	.align		4
.L_9:
        /*0008*/ 	.byte	0x04, 0x17
        /*000a*/ 	.short	(.L_11 - .L_10)
.L_10:
        /*000c*/ 	.word	0x00000000
        /*0010*/ 	.short	0x0006
        /*0012*/ 	.short	0x0030
        /*0014*/ 	.byte	0x00, 0xf0, 0x11, 0x00


	//----- nvinfo : EIATTR_KPARAM_INFO
	.align		4
.L_11:
        /*0018*/ 	.byte	0x04, 0x17
        /*001a*/ 	.short	(.L_13 - .L_12)
.L_12:
        /*001c*/ 	.word	0x00000000
        /*0020*/ 	.short	0x0005
        /*0022*/ 	.short	0x0028
        /*0024*/ 	.byte	0x00, 0xf4, 0x21, 0x00


	//----- nvinfo : EIATTR_KPARAM_INFO
	.align		4
.L_13:
        /*0028*/ 	.byte	0x04, 0x17
        /*002a*/ 	.short	(.L_15 - .L_14)
.L_14:
        /*002c*/ 	.word	0x00000000
        /*0030*/ 	.short	0x0004
        /*0032*/ 	.short	0x0020
        /*0034*/ 	.byte	0x00, 0xf4, 0x21, 0x00


	//----- nvinfo : EIATTR_KPARAM_INFO
	.align		4
.L_15:
        /*0038*/ 	.byte	0x04, 0x17
        /*003a*/ 	.short	(.L_17 - .L_16)
.L_16:
        /*003c*/ 	.word	0x00000000
        /*0040*/ 	.short	0x0003
        /*0042*/ 	.short	0x0018
        /*0044*/ 	.byte	0x00, 0xf4, 0x21, 0x00


	//----- nvinfo : EIATTR_KPARAM_INFO
	.align		4
.L_17:
        /*0048*/ 	.byte	0x04, 0x17
        /*004a*/ 	.short	(.L_19 - .L_18)
.L_18:
        /*004c*/ 	.word	0x00000000
        /*0050*/ 	.short	0x0002
        /*0052*/ 	.short	0x0010
        /*0054*/ 	.byte	0x00, 0xf4, 0x21, 0x00


	//----- nvinfo : EIATTR_KPARAM_INFO
	.align		4
.L_19:
        /*0058*/ 	.byte	0x04, 0x17
        /*005a*/ 	.short	(.L_21 - .L_20)
.L_20:
        /*005c*/ 	.word	0x00000000
        /*0060*/ 	.short	0x0001
        /*0062*/ 	.short	0x0008
        /*0064*/ 	.byte	0x00, 0xf4, 0x21, 0x00


	//----- nvinfo : EIATTR_KPARAM_INFO
	.align		4
.L_21:
        /*0068*/ 	.byte	0x04, 0x17
        /*006a*/ 	.short	(.L_23 - .L_22)
.L_22:
        /*006c*/ 	.word	0x00000000
        /*0070*/ 	.short	0x0000
        /*0072*/ 	.short	0x0000
        /*0074*/ 	.byte	0x00, 0xf4, 0x21, 0x00


	//----- nvinfo : EIATTR_SPARSE_MMA_MASK
	.align		4
.L_23:
        /*0078*/ 	.byte	0x03, 0x50
        /*007a*/ 	.short	0x0000


	//----- nvinfo : EIATTR_MAXREG_COUNT
	.align		4
        /*007c*/ 	.byte	0x03, 0x1b
        /*007e*/ 	.short	0x00ff


	//----- nvinfo : EIATTR_EXIT_INSTR_OFFSETS
	.align		4
        /*0080*/ 	.byte	0x04, 0x1c
        /*0082*/ 	.short	(.L_25 - .L_24)


	//   ....[0]....
.L_24:
        /*0084*/ 	.word	0x000004e0


	//----- nvinfo : EIATTR_REQNTID
	.align		4
.L_25:
        /*0088*/ 	.byte	0x04, 0x10
        /*008a*/ 	.short	(.L_27 - .L_26)
.L_26:
        /*008c*/ 	.word	0x00000080
        /*0090*/ 	.word	0x00000001
        /*0094*/ 	.word	0x00000001


	//----- nvinfo : EIATTR_CBANK_PARAM_SIZE
	.align		4
.L_27:
        /*0098*/ 	.byte	0x03, 0x19
        /*009a*/ 	.short	0x0034


	//----- nvinfo : EIATTR_PARAM_CBANK
	.align		4
        /*009c*/ 	.byte	0x04, 0x0a
        /*009e*/ 	.short	(.L_29 - .L_28)
	.align		4
.L_28:
        /*00a0*/ 	.word	index@(.nv.constant0.triton_poi_fused__unsafe_index_add_mul_sub_61)
        /*00a4*/ 	.short	0x0210
        /*00a6*/ 	.short	0x0034


	//----- nvinfo : EIATTR_SW_WAR
	.align		4
.L_29:
        /*00a8*/ 	.byte	0x04, 0x36
        /*00aa*/ 	.short	(.L_31 - .L_30)
.L_30:
        /*00ac*/ 	.word	0x00000008
.L_31:


//--------------------- .nv.callgraph             --------------------------
	.section	.nv.callgraph,"",@"SHT_CUDA_CALLGRAPH"
	.align	4
	.sectionentsize	8
	.align		4
        /*0000*/ 	.word	0x00000000
	.align		4
        /*0004*/ 	.word	0xffffffff
	.align		4
        /*0008*/ 	.word	0x00000000
	.align		4
        /*000c*/ 	.word	0xfffffffe
	.align		4
        /*0010*/ 	.word	0x00000000
	.align		4
        /*0014*/ 	.word	0xfffffffd
	.align		4
        /*0018*/ 	.word	0x00000000
	.align		4
        /*001c*/ 	.word	0xfffffffc


//--------------------- .text.triton_poi_fused__unsafe_index_add_mul_sub_61 --------------------------
	.section	.text.triton_poi_fused__unsafe_index_add_mul_sub_61,"ax",@progbits
	.align	128
        .global         triton_poi_fused__unsafe_index_add_mul_sub_61
        .type           triton_poi_fused__unsafe_index_add_mul_sub_61,@function
        .size           triton_poi_fused__unsafe_index_add_mul_sub_61,(.L_x_1 - triton_poi_fused__unsafe_index_add_mul_sub_61)
        .other          triton_poi_fused__unsafe_index_add_mul_sub_61,@"STO_CUDA_ENTRY STV_DEFAULT"
triton_poi_fused__unsafe_index_add_mul_sub_61:
.text.triton_poi_fused__unsafe_index_add_mul_sub_61:
[----:B------:R-:W-:Y:S01]  /*0000*/  LDC R1, c[0x0][0x28] ;  /* 0x00000a00ff017b82 */ /* 0x000fe20000000800 */
[----:B------:R-:W1:Y:S07]  /*0010*/  S2R R0, SR_TID.X ;  /* 0x0000000000007919 */ /* 0x000e6e0000002100 */
[----:B------:R-:W2:Y:S01]  /*0020*/  LDC.64 R14, c[0x0][0x210] ;  /* 0x00008400ff0e7b82 */ /* 0x000ea20000000a00 */
[----:B------:R-:W-:Y:S01]  /*0030*/  ULDC.64 UR4, c[0x0][0x208] ;  /* 0x0000820000047ab9 */ /* 0x000fe20000000a00 */
[----:B------:R-:W-:Y:S01]  /*0040*/  ULDC.64 UR6, c[0x0][0x220] ;  /* 0x0000880000067ab9 */ /* 0x000fe20000000a00 */
[----:B------:R-:W3:Y:S05]  /*0050*/  S2R R3, SR_CTAID.X ;  /* 0x0000000000037919 */ /* 0x000eea0000002500 */
[----:B------:R-:W4:Y:S01]  /*0060*/  LDC.64 R8, c[0x0][0x218] ;  /* 0x00008600ff087b82 */ /* 0x000f220000000a00 */
[----:B-1----:R-:W-:-:S05]  /*0070*/  IMAD.SHL.U32 R0, R0, 0x2, RZ ;  /* 0x0000000200007824 */ /* 0x002fca00078e00ff */
[----:B------:R-:W-:-:S05]  /*0080*/  LOP3.LUT R0, R0, 0xfe, RZ, 0xc0, !PT ;  /* 0x000000fe00007812 */ /* 0x000fca00078ec0ff */
[----:B---3--:R-:W-:-:S05]  /*0090*/  IMAD R0, R3, 0x100, R0 ;  /* 0x0000010003007824 */ /* 0x008fca00078e0200 */
[----:B------:R-:W-:-:S04]  /*00a0*/  SHF.R.S32.HI R5, RZ, 0x1f, R0 ;  /* 0x0000001fff057819 */ /* 0x000fc80000011400 */
[----:B------:R-:W-:-:S04]  /*00b0*/  LEA.HI R2, R5, R0, RZ, 0x4 ;  /* 0x0000000005027211 */ /* 0x000fc800078f20ff */
[----:B------:R-:W-:Y:S02]  /*00c0*/  SHF.R.S32.HI R4, RZ, 0x4, R2 ;  /* 0x00000004ff047819 */ /* 0x000fe40000011402 */
[----:B------:R-:W-:Y:S02]  /*00d0*/  LOP3.LUT R7, R2, 0xfffffff0, RZ, 0xc0, !PT ;  /* 0xfffffff002077812 */ /* 0x000fe400078ec0ff */
[----:B------:R-:W-:-:S04]  /*00e0*/  LEA.HI R5, R4, R4, RZ, 0x4 ;  /* 0x0000000404057211 */ /* 0x000fc800078f20ff */
[----:B------:R-:W-:-:S05]  /*00f0*/  LOP3.LUT R5, R5, 0xfffffff0, RZ, 0xc0, !PT ;  /* 0xfffffff005057812 */ /* 0x000fca00078ec0ff */
[----:B------:R-:W-:-:S04]  /*0100*/  IMAD.IADD R5, R4, 0x1, -R5 ;  /* 0x0000000104057824 */ /* 0x000fc800078e0a05 */
[----:B--2---:R-:W-:Y:S02]  /*0110*/  IMAD.WIDE R14, R5, 0x8, R14 ;  /* 0x00000008050e7825 */ /* 0x004fe400078e020e */
[----:B------:R-:W1:Y:S04]  /*0120*/  LDC.64 R4, c[0x0][0x228] ;  /* 0x00008a00ff047b82 */ /* 0x000e680000000a00 */
[----:B------:R-:W2:Y:S01]  /*0130*/  LDG.E.EL.64 R14, desc[UR4][R14.64] ;  /* 0x000000040e0e7981 */ /* 0x000ea2000c2e1b00 */
[----:B------:R-:W-:-:S04]  /*0140*/  IMAD.IADD R12, R0, 0x1, -R7 ;  /* 0x00000001000c7824 */ /* 0x000fc800078e0a07 */
[----:B----4-:R-:W-:-:S06]  /*0150*/  IMAD.WIDE R8, R12, 0x8, R8 ;  /* 0x000000080c087825 */ /* 0x010fcc00078e0208 */
[----:B------:R-:W3:Y:S01]  /*0160*/  LDG.E.EL.128 R8, desc[UR4][R8.64] ;  /* 0x0000000408087981 */ /* 0x000ee2000c2e1d00 */
[----:B-1----:R-:W-:-:S06]  /*0170*/  IMAD.WIDE R4, R12, 0x8, R4 ;  /* 0x000000080c047825 */ /* 0x002fcc00078e0204 */
[----:B------:R-:W4:Y:S01]  /*0180*/  LDG.E.EL.128 R4, desc[UR4][R4.64] ;  /* 0x0000000404047981 */ /* 0x000f22000c2e1d00 */
[----:B------:R-:W-:-:S04]  /*0190*/  SHF.R.S32.HI R3, RZ, 0x17, R3 ;  /* 0x00000017ff037819 */ /* 0x000fc80000011403 */
[----:B------:R-:W-:-:S04]  /*01a0*/  SGXT R3, R3, 0x1 ;  /* 0x000000010303781a */ /* 0x000fc80000000200 */
[----:B------:R-:W-:Y:S02]  /*01b0*/  LEA.HI R3, R3, R0, RZ, 0x8 ;  /* 0x0000000003037211 */ /* 0x000fe400078f40ff */
[----:B--2---:R-:W-:-:S04]  /*01c0*/  SHF.R.U32.HI R13, RZ, 0x1c, R15 ;  /* 0x0000001cff0d7819 */ /* 0x004fc8000001160f */
[----:B------:R-:W-:-:S04]  /*01d0*/  LOP3.LUT R13, R13, 0x8, RZ, 0xc0, !PT ;  /* 0x000000080d0d7812 */ /* 0x000fc800078ec0ff */
[----:B------:R-:W-:Y:S02]  /*01e0*/  IADD3 R16, P0, R14, R13, RZ ;  /* 0x0000000d0e107210 */ /* 0x000fe40007f1e0ff */
[----:B---3--:R-:W-:-:S03]  /*01f0*/  SHF.R.U32.HI R19, RZ, 0x1a, R9 ;  /* 0x0000001aff137819 */ /* 0x008fc60000011609 */
[----:B------:R-:W-:Y:S01]  /*0200*/  IMAD.X R13, RZ, RZ, R15, P0 ;  /* 0x000000ffff0d7224 */ /* 0x000fe200000e060f */
[----:B------:R-:W-:Y:S01]  /*0210*/  LEA R2, P0, R8, UR6, 0x2 ;  /* 0x0000000608027c11 */ /* 0x000fe2000f8010ff */
[----:B------:R-:W-:Y:S01]  /*0220*/  IMAD.SHL.U32 R14, R16, 0x20, RZ ;  /* 0x00000020100e7824 */ /* 0x000fe200078e00ff */
[----:B------:R-:W-:Y:S02]  /*0230*/  SHF.R.U32.HI R15, RZ, 0x1a, R11 ;  /* 0x0000001aff0f7819 */ /* 0x000fe4000001160b */
[----:B------:R-:W-:Y:S02]  /*0240*/  LEA R17, P1, R10, UR6, 0x2 ;  /* 0x000000060a117c11 */ /* 0x000fe4000f8210ff */
[----:B------:R-:W-:Y:S02]  /*0250*/  LEA.HI.X R18, R8, UR7, R9, 0x2, P0 ;  /* 0x0000000708127c11 */ /* 0x000fe400080f1409 */
[----:B------:R-:W-:Y:S02]  /*0260*/  SHF.L.U64.HI R13, R16, 0x5, R13 ;  /* 0x00000005100d7819 */ /* 0x000fe4000001020d */
[----:B------:R-:W-:-:S02]  /*0270*/  LOP3.LUT R15, R15, 0x20, RZ, 0xc0, !PT ;  /* 0x000000200f0f7812 */ /* 0x000fc400078ec0ff */
[----:B----4-:R-:W-:Y:S02]  /*0280*/  LEA R9, P4, R4, UR6, 0x2 ;  /* 0x0000000604097c11 */ /* 0x010fe4000f8810ff */
[----:B------:R-:W-:Y:S02]  /*0290*/  LEA.HI.X R16, R10, UR7, R11, 0x2, P1 ;  /* 0x000000070a107c11 */ /* 0x000fe400088f140b */
[--C-:B------:R-:W-:Y:S02]  /*02a0*/  SHF.R.U32.HI R11, RZ, 0x1a, R5.reuse ;  /* 0x0000001aff0b7819 */ /* 0x100fe40000011605 */
[----:B------:R-:W-:Y:S02]  /*02b0*/  LEA.HI.X R20, R4, UR7, R5, 0x2, P4 ;  /* 0x0000000704147c11 */ /* 0x000fe4000a0f1405 */
[----:B------:R-:W1:Y:S01]  /*02c0*/  LDC.64 R4, c[0x0][0x230] ;  /* 0x00008c00ff047b82 */ /* 0x000e620000000a00 */
[----:B------:R-:W-:Y:S02]  /*02d0*/  IADD3 R8, P2, P3, R14, R17, R15 ;  /* 0x000000110e087210 */ /* 0x000fe40007b5e00f */
[----:B------:R-:W-:-:S02]  /*02e0*/  LOP3.LUT R19, R19, 0x20, RZ, 0xc0, !PT ;  /* 0x0000002013137812 */ /* 0x000fc400078ec0ff */
[----:B------:R-:W-:Y:S02]  /*02f0*/  LEA R15, P4, R6, UR6, 0x2 ;  /* 0x00000006060f7c11 */ /* 0x000fe4000f8810ff */
[----:B------:R-:W-:Y:S02]  /*0300*/  SHF.R.U32.HI R10, RZ, 0x1a, R7 ;  /* 0x0000001aff0a7819 */ /* 0x000fe40000011607 */
[----:B------:R-:W-:Y:S02]  /*0310*/  LOP3.LUT R11, R11, 0x20, RZ, 0xc0, !PT ;  /* 0x000000200b0b7812 */ /* 0x000fe400078ec0ff */
[----:B------:R-:W-:Y:S02]  /*0320*/  IADD3 R2, P0, P1, R14, R2, R19 ;  /* 0x000000020e027210 */ /* 0x000fe4000791e013 */
[----:B------:R-:W-:Y:S02]  /*0330*/  LEA.HI.X R22, R6, UR7, R7, 0x2, P4 ;  /* 0x0000000706167c11 */ /* 0x000fe4000a0f1407 */
[----:B------:R-:W-:-:S02]  /*0340*/  LOP3.LUT R7, R10, 0x20, RZ, 0xc0, !PT ;  /* 0x000000200a077812 */ /* 0x000fc400078ec0ff */
[C---:B------:R-:W-:Y:S02]  /*0350*/  IADD3 R6, P4, P5, R14.reuse, R9, R11 ;  /* 0x000000090e067210 */ /* 0x040fe40007d9e00b */
[----:B------:R-:W-:Y:S02]  /*0360*/  SHF.R.S32.HI R11, RZ, 0x8, R3 ;  /* 0x00000008ff0b7819 */ /* 0x000fe40000011403 */
[----:B------:R-:W-:Y:S02]  /*0370*/  IADD3.X R3, R13, R18, RZ, P0, P1 ;  /* 0x000000120d037210 */ /* 0x000fe400007e24ff */
[----:B------:R-:W-:Y:S01]  /*0380*/  IADD3 R10, P0, P1, R14, R15, R7 ;  /* 0x0000000f0e0a7210 */ /* 0x000fe2000791e007 */
[----:B------:R-:W-:Y:S01]  /*0390*/  IMAD.SHL.U32 R15, R11, 0x40, RZ ;  /* 0x000000400b0f7824 */ /* 0x000fe200078e00ff */
[C---:B------:R-:W-:Y:S02]  /*03a0*/  IADD3.X R9, R13.reuse, R16, RZ, P2, P3 ;  /* 0x000000100d097210 */ /* 0x040fe400017e64ff */
[----:B------:R-:W-:Y:S01]  /*03b0*/  IADD3.X R7, R13, R20, RZ, P4, P5 ;  /* 0x000000140d077210 */ /* 0x000fe200027ea4ff */
[----:B------:R-:W-:Y:S01]  /*03c0*/  IMAD.WIDE R2, R15, 0x4, R2 ;  /* 0x000000040f027825 */ /* 0x000fe200078e0202 */
[----:B------:R-:W-:-:S03]  /*03d0*/  IADD3.X R11, R13, R22, RZ, P0, P1 ;  /* 0x000000160d0b7210 */ /* 0x000fc600007e24ff */
[C---:B------:R-:W-:Y:S02]  /*03e0*/  IMAD.WIDE R8, R15.reuse, 0x4, R8 ;  /* 0x000000040f087825 */ /* 0x040fe400078e0208 */
[----:B------:R-:W2:Y:S02]  /*03f0*/  LDG.E.EL R3, desc[UR4][R2.64] ;  /* 0x0000000402037981 */ /* 0x000ea4000c2e1900 */
[C---:B------:R-:W-:Y:S02]  /*0400*/  IMAD.WIDE R6, R15.reuse, 0x4, R6 ;  /* 0x000000040f067825 */ /* 0x040fe400078e0206 */
[----:B------:R-:W3:Y:S02]  /*0410*/  LDG.E.EL R8, desc[UR4][R8.64] ;  /* 0x0000000408087981 */ /* 0x000ee4000c2e1900 */
[----:B------:R-:W-:Y:S02]  /*0420*/  IMAD.WIDE R10, R15, 0x4, R10 ;  /* 0x000000040f0a7825 */ /* 0x000fe400078e020a */
[----:B------:R-:W2:Y:S02]  /*0430*/  LDG.E.EL R6, desc[UR4][R6.64] ;  /* 0x0000000406067981 */ /* 0x000ea4000c2e1900 */
[----:B-1----:R-:W-:-:S02]  /*0440*/  IMAD.WIDE R4, R12, 0x4, R4 ;  /* 0x000000040c047825 */ /* 0x002fc400078e0204 */
[----:B------:R-:W3:Y:S01]  /*0450*/  LDG.E.EL R11, desc[UR4][R10.64] ;  /* 0x000000040a0b7981 */ /* 0x000ee2000c2e1900 */
[----:B------:R-:W1:Y:S03]  /*0460*/  LDC.64 R12, c[0x0][0x238] ;  /* 0x00008e00ff0c7b82 */ /* 0x000e660000000a00 */
[----:B------:R-:W4:Y:S01]  /*0470*/  LDG.E.EL.64 R4, desc[UR4][R4.64] ;  /* 0x0000000404047981 */ /* 0x000f22000c2e1b00 */
[----:B-1----:R-:W-:-:S04]  /*0480*/  IMAD.WIDE R12, R0, 0x4, R12 ;  /* 0x00000004000c7825 */ /* 0x002fc800078e020c */
[----:B--2---:R-:W-:Y:S01]  /*0490*/  FADD R14, -R3, R6 ;  /* 0x00000006030e7221 */ /* 0x004fe20000000100 */
[----:B---3--:R-:W-:-:S03]  /*04a0*/  FADD R15, -R8, R11 ;  /* 0x0000000b080f7221 */ /* 0x008fc60000000100 */
[----:B----4-:R-:W-:Y:S01]  /*04b0*/  FFMA R14, R4, R14, R3 ;  /* 0x0000000e040e7223 */ /* 0x010fe20000000003 */
[----:B------:R-:W-:-:S05]  /*04c0*/  FFMA R15, R5, R15, R8 ;  /* 0x0000000f050f7223 */ /* 0x000fca0000000008 */
[----:B------:R-:W-:Y:S01]  /*04d0*/  STG.E.64 desc[UR4][R12.64], R14 ;  /* 0x0000000e0c007986 */ /* 0x000fe2000c101b04 */
[----:B------:R-:W-:Y:S05]  /*04e0*/  EXIT ;  /* 0x000000000000794d */ /* 0x000fea0003800000 */
.L_x_0:
[----:B------:R-:W-:-:S00]  /*04f0*/  BRA `(.L_x_0) ;  /* 0xfffffffc00fc7947 */ /* 0x000fc0000383ffff */
[----:B------:R-:W-:-:S00]  /*0500*/  NOP ;  /* 0x0000000000007918 */ /* 0x000fc00000000000 */
[----:B------:R-:W-:-:S00]  /*0510*/  NOP ;  /* 0x0000000000007918 */ /* 0x000fc00000000000 */
[----:B------:R-:W-:-:S00]  /*0520*/  NOP ;  /* 0x0000000000007918 */ /* 0x000fc00000000000 */
[----:B------:R-:W-:-:S00]  /*0530*/  NOP ;  /* 0x0000000000007918 */ /* 0x000fc00000000000 */
[----:B------:R-:W-:-:S00]  /*0540*/  NOP ;  /* 0x0000000000007918 */ /* 0x000fc00000000000 */
[----:B------:R-:W-:-:S00]  /*0550*/  NOP ;  /* 0x0000000000007918 */ /* 0x000fc00000000000 */
[----:B------:R-:W-:-:S00]  /*0560*/  NOP ;  /* 0x0000000000007918 */ /* 0x000fc00000000000 */
[----:B------:R-:W-:-:S00]  /*0570*/  NOP ;  /* 0x0000000000007918 */ /* 0x000fc00000000000 */
.L_x_1:


//--------------------- .nv.constant0.triton_poi_fused__unsafe_index_add_mul_sub_61 --------------------------
	.section	.nv.constant0.triton_poi_fused__unsafe_index_add_mul_sub_61,"a",@progbits
	.sectionflags	@""
	.align	4
.nv.constant0.triton_poi_fused__unsafe_index_add_mul_sub_61:
	.zero		580
